	.target	sm_100a

	.elftype	@"ET_EXEC"


//--------------------- .note.nv.tkinfo           --------------------------
	.section	.note.nv.tkinfo,"",@"SHT_NOTE"
	.sectionflags	@"SHF_NOTE_NV_TKINFO"
	.tkinfo
        /*0018*/ 	.word	0x00000002
        /*0030*/ 	.string	""
        /*0030*/ 	.string	"ptxas"
        /*0030*/ 	.string	"Cuda compilation tools, release 13.0, V13.0.88"
        /*0030*/ 	.string	"Build cuda_13.0.r13.0/compiler.36424714_0"
        /*0030*/ 	.string	"-arch sm_100a -m 64 "



//--------------------- .note.nv.cuinfo           --------------------------
	.section	.note.nv.cuinfo,"",@"SHT_NOTE"
	.sectionflags	@"SHF_NOTE_NV_CUINFO"
        /*0018*/ 	.short	0x0002
        /*001a*/ 	.short	0x0064
        /*001c*/ 	.short	0x0082
	.zero		2


//--------------------- .nv.info                  --------------------------
	.section	.nv.info,"",@"SHT_CUDA_INFO"
	.align	4


	//----- nvinfo : EIATTR_REGCOUNT
	.align		4
        /*0000*/ 	.byte	0x04, 0x2f
        /*0002*/ 	.short	(.L_1 - .L_0)
	.align		4
.L_0:
        /*0004*/ 	.word	index@(_ZN18transformer_engine12nvfp4_recipe37compute_nvfp4_per_tensor_scale_kernelEfPKfS2_Pf)
        /*0008*/ 	.word	0x0000000c


	//----- nvinfo : EIATTR_FRAME_SIZE
	.align		4
.L_1:
        /*000c*/ 	.byte	0x04, 0x11
        /*000e*/ 	.short	(.L_3 - .L_2)
	.align		4
.L_2:
        /*0010*/ 	.word	index@(_ZN18transformer_engine12nvfp4_recipe37compute_nvfp4_per_tensor_scale_kernelEfPKfS2_Pf)
        /*0014*/ 	.word	0x00000000


	//----- nvinfo : EIATTR_MIN_STACK_SIZE
	.align		4
.L_3:
        /*0018*/ 	.byte	0x04, 0x12
        /*001a*/ 	.short	(.L_5 - .L_4)
	.align		4
.L_4:
        /*001c*/ 	.word	index@(_ZN18transformer_engine12nvfp4_recipe37compute_nvfp4_per_tensor_scale_kernelEfPKfS2_Pf)
        /*0020*/ 	.word	0x00000000
.L_5:


//--------------------- .nv.compat                --------------------------
	.section	.nv.compat,"",@"SHT_CUDA_COMPAT_INFO"
	.align	4
        /*0000*/ 	.byte	0x02, 0x09, 0x01, 0x00, 0x02, 0x02, 0x01, 0x00, 0x02, 0x05, 0x05, 0x00, 0x03, 0x07, 0x01, 0x01
        /*0010*/ 	.byte	0x02, 0x03, 0x00, 0x00, 0x02, 0x06, 0x01, 0x00, 0x04, 0x0b, 0x08, 0x00, 0x09, 0x00, 0x00, 0x00
        /*0020*/ 	.byte	0x00, 0x00, 0x00, 0x00


//--------------------- .nv.info._ZN18transformer_engine12nvfp4_recipe37compute_nvfp4_per_tensor_scale_kernelEfPKfS2_Pf --------------------------
	.section	.nv.info._ZN18transformer_engine12nvfp4_recipe37compute_nvfp4_per_tensor_scale_kernelEfPKfS2_Pf,"",@"SHT_CUDA_INFO"
	.sectionflags	@""
	.align	4


	//----- nvinfo : EIATTR_CUDA_API_VERSION
	.align		4
        /*0000*/ 	.byte	0x04, 0x37
        /*0002*/ 	.short	(.L_7 - .L_6)
.L_6:
        /*0004*/ 	.word	0x00000082


	//----- nvinfo : EIATTR_KPARAM_INFO
	.align		4
.L_7:
        /*0008*/ 	.byte	0x04, 0x17
        /*000a*/ 	.short	(.L_9 - .L_8)
.L_8:
        /*000c*/ 	.word	0x00000000
        /*0010*/ 	.short	0x0003
        /*0012*/ 	.short	0x0018
        /*0014*/ 	.byte	0x00, 0xf5, 0x21, 0x00


	//----- nvinfo : EIATTR_KPARAM_INFO
	.align		4
.L_9:
        /*0018*/ 	.byte	0x04, 0x17
        /*001a*/ 	.short	(.L_11 - .L_10)
.L_10:
        /*001c*/ 	.word	0x00000000
        /*0020*/ 	.short	0x0002
        /*0022*/ 	.short	0x0010
        /*0024*/ 	.byte	0x00, 0xf5, 0x21, 0x00


	//----- nvinfo : EIATTR_KPARAM_INFO
	.align		4
.L_11:
        /*0028*/ 	.byte	0x04, 0x17
        /*002a*/ 	.short	(.L_13 - .L_12)
.L_12:
        /*002c*/ 	.word	0x00000000
        /*0030*/ 	.short	0x0001
        /*0032*/ 	.short	0x0008
        /*0034*/ 	.byte	0x00, 0xf5, 0x21, 0x00


	//----- nvinfo : EIATTR_KPARAM_INFO
	.align		4
.L_13:
        /*0038*/ 	.byte	0x04, 0x17
        /*003a*/ 	.short	(.L_15 - .L_14)
.L_14:
        /*003c*/ 	.word	0x00000000
        /*0040*/ 	.short	0x0000
        /*0042*/ 	.short	0x0000
        /*0044*/ 	.byte	0x00, 0xf0, 0x11, 0x00


	//----- nvinfo : EIATTR_SPARSE_MMA_MASK
	.align		4
.L_15:
        /*0048*/ 	.byte	0x03, 0x50
        /*004a*/ 	.short	0x0000


	//----- nvinfo : EIATTR_MAXREG_COUNT
	.align		4
        /*004c*/ 	.byte	0x03, 0x1b
        /*004e*/ 	.short	0x00ff


	//----- nvinfo : EIATTR_MERCURY_ISA_VERSION
	.align		4
        /*0050*/ 	.byte	0x03, 0x5f
        /*0052*/ 	.short	0x0101


	//----- nvinfo : EIATTR_VRC_CTA_INIT_COUNT
	.align		4
        /*0054*/ 	.byte	0x02, 0x4a
	.zero		1
	.zero		1


	//----- nvinfo : EIATTR_EXIT_INSTR_OFFSETS
	.align		4
        /*0058*/ 	.byte	0x04, 0x1c
        /*005a*/ 	.short	(.L_17 - .L_16)


	//   ....[0]....
.L_16:
        /*005c*/ 	.word	0x000000c0


	//----- nvinfo : EIATTR_CBANK_PARAM_SIZE
	.align		4
.L_17:
        /*0060*/ 	.byte	0x03, 0x19
        /*0062*/ 	.short	0x0020


	//----- nvinfo : EIATTR_PARAM_CBANK
	.align		4
        /*0064*/ 	.byte	0x04, 0x0a
        /*0066*/ 	.short	(.L_19 - .L_18)
	.align		4
.L_18:
        /*0068*/ 	.word	index@(.nv.constant0._ZN18transformer_engine12nvfp4_recipe37compute_nvfp4_per_tensor_scale_kernelEfPKfS2_Pf)
        /*006c*/ 	.short	0x0380
        /*006e*/ 	.short	0x0020


	//----- nvinfo : EIATTR_SW_WAR
	.align		4
.L_19:
        /*0070*/ 	.byte	0x04, 0x36
        /*0072*/ 	.short	(.L_21 - .L_20)
.L_20:
        /*0074*/ 	.word	0x00000008
.L_21:


//--------------------- .nv.callgraph             --------------------------
	.section	.nv.callgraph,"",@"SHT_CUDA_CALLGRAPH"
	.align	4
	.sectionentsize	8
	.align		4
        /*0000*/ 	.word	0x00000000
	.align		4
        /*0004*/ 	.word	0xffffffff
	.align		4
        /*0008*/ 	.word	0x00000000
	.align		4
        /*000c*/ 	.word	0xfffffffe
	.align		4
        /*0010*/ 	.word	0x00000000
	.align		4
        /*0014*/ 	.word	0xfffffffd
	.align		4
        /*0018*/ 	.word	0x00000000
	.align		4
        /*001c*/ 	.word	0xfffffffc


//--------------------- .text._ZN18transformer_engine12nvfp4_recipe37compute_nvfp4_per_tensor_scale_kernelEfPKfS2_Pf --------------------------
	.section	.text._ZN18transformer_engine12nvfp4_recipe37compute_nvfp4_per_tensor_scale_kernelEfPKfS2_Pf,"ax",@progbits
	.align	128
        .global         _ZN18transformer_engine12nvfp4_recipe37compute_nvfp4_per_tensor_scale_kernelEfPKfS2_Pf
        .type           _ZN18transformer_engine12nvfp4_recipe37compute_nvfp4_per_tensor_scale_kernelEfPKfS2_Pf,@function
        .size           _ZN18transformer_engine12nvfp4_recipe37compute_nvfp4_per_tensor_scale_kernelEfPKfS2_Pf,(.L_x_1 - _ZN18transformer_engine12nvfp4_recipe37compute_nvfp4_per_tensor_scale_kernelEfPKfS2_Pf)
        .other          _ZN18transformer_engine12nvfp4_recipe37compute_nvfp4_per_tensor_scale_kernelEfPKfS2_Pf,@"STO_CUDA_ENTRY STV_DEFAULT"
_ZN18transformer_engine12nvfp4_recipe37compute_nvfp4_per_tensor_scale_kernelEfPKfS2_Pf:
.text._ZN18transformer_engine12nvfp4_recipe37compute_nvfp4_per_tensor_scale_kernelEfPKfS2_Pf:
[----:B------:R-:W-:Y:S08]  /*0000*/  LDC R1, c[0x0][0x37c] ;  /* 0x0000df00ff017b82 */ /* 0x000ff00000000800 */
[----:B------:R-:W0:Y:S01]  /*0010*/  LDC.64 R2, c[0x0][0x388] ;  /* 0x0000e200ff027b82 */ /* 0x000e220000000a00 */
[----:B------:R-:W0:Y:S01]  /*0020*/  LDCU.64 UR4, c[0x0][0x358] ;  /* 0x00006b00ff0477ac */ /* 0x000e220008000a00 */
[----:B------:R-:W1:Y:S06]  /*0030*/  LDCU UR6, c[0x0][0x380] ;  /* 0x00007000ff0677ac */ /* 0x000e6c0008000800 */
[----:B------:R-:W2:Y:S01]  /*0040*/  LDC.64 R4, c[0x0][0x390] ;  /* 0x0000e400ff047b82 */ /* 0x000ea20000000a00 */
[----:B0-----:R-:W1:Y:S04]  /*0050*/  LDG.E R2, desc[UR4][R2.64] ;  /* 0x0000000402027981 */ /* 0x001e68000c1e1900 */
[----:B--2---:R-:W2:Y:S03]  /*0060*/  LDG.E R5, desc[UR4][R4.64] ;  /* 0x0000000404057981 */ /* 0x004ea6000c1e1900 */
[----:B------:R-:W0:Y:S01]  /*0070*/  LDC.64 R6, c[0x0][0x398] ;  /* 0x0000e600ff067b82 */ /* 0x000e220000000a00 */
[----:B-1----:R-:W-:-:S04]  /*0080*/  FMUL R0, R2, UR6 ;  /* 0x0000000602007c20 */ /* 0x002fc80008400000 */
[----:B--2---:R-:W-:-:S04]  /*0090*/  FMUL R0, R0, R5 ;  /* 0x0000000500007220 */ /* 0x004fc80000400000 */
[----:B------:R-:W-:-:S05]  /*00a0*/  FMUL R9, R0, 1.3840171675383317051e-07 ;  /* 0x34149b9300097820 */ /* 0x000fca0000400000 */
[----:B0-----:R-:W-:Y:S01]  /*00b0*/  STG.E desc[UR4][R6.64], R9 ;  /* 0x0000000906007986 */ /* 0x001fe2000c101904 */
[----:B------:R-:W-:Y:S05]  /*00c0*/  EXIT ;  /* 0x000000000000794d */ /* 0x000fea0003800000 */
.L_x_0:
[----:B------:R-:W-:-:S00]  /*00d0*/  BRA `(.L_x_0) ;  /* 0xfffffffc00fc7947 */ /* 0x000fc0000383ffff */
[----:B------:R-:W-:-:S00]  /*00e0*/  NOP ;  /* 0x0000000000007918 */ /* 0x000fc00000000000 */
        /* <DEDUP_REMOVED lines=9> */
.L_x_1:


//--------------------- .nv.shared.reserved.0     --------------------------
	.section	.nv.shared.reserved.0,"aw",@nobits
	.weak		__nv_reservedSMEM_offset_0_alias
	.size		__nv_reservedSMEM_offset_0_alias, 0, 64
	.other		__nv_reservedSMEM_offset_0_alias,@"STO_CUDA_RESERVED_SHARED STV_DEFAULT"
__nv_reservedSMEM_offset_0_alias:
	.zero		0
	.zero		64


//--------------------- .nv.constant0._ZN18transformer_engine12nvfp4_recipe37compute_nvfp4_per_tensor_scale_kernelEfPKfS2_Pf --------------------------
	.section	.nv.constant0._ZN18transformer_engine12nvfp4_recipe37compute_nvfp4_per_tensor_scale_kernelEfPKfS2_Pf,"a",@progbits
	.sectionflags	@""
	.align	4
.nv.constant0._ZN18transformer_engine12nvfp4_recipe37compute_nvfp4_per_tensor_scale_kernelEfPKfS2_Pf:
	.zero		928


//--------------------- SYMBOLS --------------------------

	.type		.nv.reservedSmem.offset0,@object
	.size		.nv.reservedSmem.offset0,0x4
